//
// Generated by NVIDIA NVVM Compiler
//
// Compiler Build ID: CL-36424714
// Cuda compilation tools, release 13.0, V13.0.88
// Based on NVVM 20.0.0
//

.version 9.0
.target sm_100
.address_size 64

	// .globl	populate_gradient_kernel

.visible .entry populate_gradient_kernel(
	.param .u64 .ptr .align 1 populate_gradient_kernel_param_0,
	.param .u64 .ptr .align 1 populate_gradient_kernel_param_1,
	.param .u64 .ptr .align 1 populate_gradient_kernel_param_2,
	.param .u64 .ptr .align 1 populate_gradient_kernel_param_3,
	.param .u64 .ptr .align 1 populate_gradient_kernel_param_4,
	.param .u64 .ptr .align 1 populate_gradient_kernel_param_5,
	.param .u64 .ptr .align 1 populate_gradient_kernel_param_6,
	.param .u64 .ptr .align 1 populate_gradient_kernel_param_7,
	.param .u64 .ptr .align 1 populate_gradient_kernel_param_8,
	.param .u32 populate_gradient_kernel_param_9,
	.param .u32 populate_gradient_kernel_param_10
)
{
	.reg .pred 	%p<2>;
	.reg .b32 	%r<14>;
	.reg .b64 	%rd<38>;
	.reg .b64 	%fd<27>;

	ld.param.u64 	%rd2, [populate_gradient_kernel_param_1];
	ld.param.u64 	%rd3, [populate_gradient_kernel_param_2];
	ld.param.u64 	%rd4, [populate_gradient_kernel_param_3];
	ld.param.u64 	%rd5, [populate_gradient_kernel_param_4];
	ld.param.u64 	%rd6, [populate_gradient_kernel_param_5];
	ld.param.u64 	%rd7, [populate_gradient_kernel_param_6];
	ld.param.u64 	%rd8, [populate_gradient_kernel_param_7];
	ld.param.u64 	%rd9, [populate_gradient_kernel_param_8];
	ld.param.u32 	%r2, [populate_gradient_kernel_param_9];
	ld.param.u32 	%r3, [populate_gradient_kernel_param_10];
	mov.u32 	%r4, %ctaid.x;
	mov.u32 	%r5, %ntid.x;
	mov.u32 	%r6, %tid.x;
	mad.lo.s32 	%r1, %r4, %r5, %r6;
	setp.ge.s32 	%p1, %r1, %r3;
	@%p1 bra 	$L__BB0_2;
	ld.param.u64 	%rd37, [populate_gradient_kernel_param_0];
	cvta.to.global.u64 	%rd10, %rd8;
	cvta.to.global.u64 	%rd11, %rd9;
	cvta.to.global.u64 	%rd12, %rd37;
	cvta.to.global.u64 	%rd13, %rd5;
	cvta.to.global.u64 	%rd14, %rd4;
	cvta.to.global.u64 	%rd15, %rd2;
	cvta.to.global.u64 	%rd16, %rd6;
	cvta.to.global.u64 	%rd17, %rd3;
	cvta.to.global.u64 	%rd18, %rd7;
	mul.wide.s32 	%rd19, %r1, 8;
	add.s64 	%rd20, %rd10, %rd19;
	ld.global.u32 	%r7, [%rd20];
	add.s64 	%rd21, %rd11, %rd19;
	ld.global.u32 	%r8, [%rd21];
	shl.b32 	%r9, %r7, 1;
	mul.wide.s32 	%rd22, %r9, 8;
	add.s64 	%rd23, %rd12, %rd22;
	ld.global.f64 	%fd1, [%rd23];
	shl.b32 	%r10, %r8, 1;
	mul.wide.s32 	%rd24, %r10, 8;
	add.s64 	%rd25, %rd12, %rd24;
	ld.global.f64 	%fd2, [%rd25];
	ld.global.f64 	%fd3, [%rd23+8];
	ld.global.f64 	%fd4, [%rd25+8];
	mul.f64 	%fd5, %fd3, %fd4;
	fma.rn.f64 	%fd6, %fd1, %fd2, %fd5;
	mul.f64 	%fd7, %fd3, %fd2;
	mul.f64 	%fd8, %fd1, %fd4;
	sub.f64 	%fd9, %fd7, %fd8;
	shl.b32 	%r11, %r1, 1;
	mul.wide.s32 	%rd26, %r11, 8;
	add.s64 	%rd27, %rd13, %rd26;
	ld.global.f64 	%fd10, [%rd27];
	add.s64 	%rd28, %rd14, %rd19;
	ld.global.f64 	%fd11, [%rd28];
	mul.f64 	%fd12, %fd10, %fd11;
	mul.f64 	%fd13, %fd9, %fd9;
	fma.rn.f64 	%fd14, %fd6, %fd6, %fd13;
	div.rn.f64 	%fd15, %fd12, %fd14;
	mul.f64 	%fd16, %fd6, %fd15;
	add.s64 	%rd29, %rd15, %rd19;
	ld.global.f64 	%fd17, [%rd29];
	sub.f64 	%fd18, %fd16, %fd17;
	mad.lo.s32 	%r12, %r2, %r7, %r8;
	mul.wide.s32 	%rd30, %r12, 8;
	add.s64 	%rd31, %rd16, %rd30;
	st.global.f64 	[%rd31], %fd18;
	mul.f64 	%fd19, %fd9, %fd15;
	add.s64 	%rd32, %rd17, %rd19;
	ld.global.f64 	%fd20, [%rd32];
	sub.f64 	%fd21, %fd19, %fd20;
	add.s64 	%rd33, %rd18, %rd30;
	st.global.f64 	[%rd33], %fd21;
	ld.global.f64 	%fd22, [%rd29];
	sub.f64 	%fd23, %fd16, %fd22;
	mad.lo.s32 	%r13, %r2, %r8, %r7;
	mul.wide.s32 	%rd34, %r13, 8;
	add.s64 	%rd35, %rd16, %rd34;
	st.global.f64 	[%rd35], %fd23;
	ld.global.f64 	%fd24, [%rd32];
	sub.f64 	%fd25, %fd19, %fd24;
	neg.f64 	%fd26, %fd25;
	add.s64 	%rd36, %rd18, %rd34;
	st.global.f64 	[%rd36], %fd26;
$L__BB0_2:
	ret;

}


// ===== COMPILED SASS (sm_100) =====

	.target	sm_100

	.elftype	@"ET_EXEC"


//--------------------- .note.nv.tkinfo           --------------------------
	.section	.note.nv.tkinfo,"",@"SHT_NOTE"
	.sectionflags	@"SHF_NOTE_NV_TKINFO"
	.tkinfo
        /*0018*/ 	.word	0x00000002
        /*0030*/ 	.string	""
        /*0030*/ 	.string	"ptxas"
        /*0030*/ 	.string	"Cuda compilation tools, release 13.0, V13.0.88"
        /*0030*/ 	.string	"Build cuda_13.0.r13.0/compiler.36424714_0"
        /*0030*/ 	.string	"-arch sm_100 -m 64 "



//--------------------- .note.nv.cuinfo           --------------------------
	.section	.note.nv.cuinfo,"",@"SHT_NOTE"
	.sectionflags	@"SHF_NOTE_NV_CUINFO"
        /*0018*/ 	.short	0x0002
        /*001a*/ 	.short	0x0064
        /*001c*/ 	.short	0x0082
	.zero		2


//--------------------- .nv.info                  --------------------------
	.section	.nv.info,"",@"SHT_CUDA_INFO"
	.align	4


	//----- nvinfo : EIATTR_REGCOUNT
	.align		4
        /*0000*/ 	.byte	0x04, 0x2f
        /*0002*/ 	.short	(.L_1 - .L_0)
	.align		4
.L_0:
        /*0004*/ 	.word	index@(populate_gradient_kernel)
        /*0008*/ 	.word	0x0000001e


	//----- nvinfo : EIATTR_FRAME_SIZE
	.align		4
.L_1:
        /*000c*/ 	.byte	0x04, 0x11
        /*000e*/ 	.short	(.L_3 - .L_2)
	.align		4
.L_2:
        /*0010*/ 	.word	index@($__internal_0_$__cuda_sm20_div_rn_f64_full)
        /*0014*/ 	.word	0x00000000


	//----- nvinfo : EIATTR_FRAME_SIZE
	.align		4
.L_3:
        /*0018*/ 	.byte	0x04, 0x11
        /*001a*/ 	.short	(.L_5 - .L_4)
	.align		4
.L_4:
        /*001c*/ 	.word	index@(populate_gradient_kernel)
        /*0020*/ 	.word	0x00000000


	//----- nvinfo : EIATTR_MIN_STACK_SIZE
	.align		4
.L_5:
        /*0024*/ 	.byte	0x04, 0x12
        /*0026*/ 	.short	(.L_7 - .L_6)
	.align		4
.L_6:
        /*0028*/ 	.word	index@(populate_gradient_kernel)
        /*002c*/ 	.word	0x00000000
.L_7:


//--------------------- .nv.compat                --------------------------
	.section	.nv.compat,"",@"SHT_CUDA_COMPAT_INFO"
	.align	4
        /*0000*/ 	.byte	0x02, 0x09, 0x00, 0x00, 0x02, 0x02, 0x01, 0x00, 0x02, 0x05, 0x05, 0x00, 0x03, 0x07, 0x01, 0x01
        /*0010*/ 	.byte	0x02, 0x03, 0x00, 0x00, 0x02, 0x06, 0x01, 0x00, 0x04, 0x0b, 0x08, 0x00, 0x01, 0x00, 0x00, 0x00
        /*0020*/ 	.byte	0x00, 0x00, 0x00, 0x00


//--------------------- .nv.info.populate_gradient_kernel --------------------------
	.section	.nv.info.populate_gradient_kernel,"",@"SHT_CUDA_INFO"
	.sectionflags	@""
	.align	4


	//----- nvinfo : EIATTR_CUDA_API_VERSION
	.align		4
        /*0000*/ 	.byte	0x04, 0x37
        /*0002*/ 	.short	(.L_9 - .L_8)
.L_8:
        /*0004*/ 	.word	0x00000082


	//----- nvinfo : EIATTR_KPARAM_INFO
	.align		4
.L_9:
        /*0008*/ 	.byte	0x04, 0x17
        /*000a*/ 	.short	(.L_11 - .L_10)
.L_10:
        /*000c*/ 	.word	0x00000000
        /*0010*/ 	.short	0x000a
        /*0012*/ 	.short	0x004c
        /*0014*/ 	.byte	0x00, 0xf0, 0x11, 0x00


	//----- nvinfo : EIATTR_KPARAM_INFO
	.align		4
.L_11:
        /*0018*/ 	.byte	0x04, 0x17
        /*001a*/ 	.short	(.L_13 - .L_12)
.L_12:
        /*001c*/ 	.word	0x00000000
        /*0020*/ 	.short	0x0009
        /*0022*/ 	.short	0x0048
        /*0024*/ 	.byte	0x00, 0xf0, 0x11, 0x00


	//----- nvinfo : EIATTR_KPARAM_INFO
	.align		4
.L_13:
        /*0028*/ 	.byte	0x04, 0x17
        /*002a*/ 	.short	(.L_15 - .L_14)
.L_14:
        /*002c*/ 	.word	0x00000000
        /*0030*/ 	.short	0x0008
        /*0032*/ 	.short	0x0040
        /*0034*/ 	.byte	0x00, 0xf5, 0x21, 0x00


	//----- nvinfo : EIATTR_KPARAM_INFO
	.align		4
.L_15:
        /*0038*/ 	.byte	0x04, 0x17
        /*003a*/ 	.short	(.L_17 - .L_16)
.L_16:
        /*003c*/ 	.word	0x00000000
        /*0040*/ 	.short	0x0007
        /*0042*/ 	.short	0x0038
        /*0044*/ 	.byte	0x00, 0xf5, 0x21, 0x00


	//----- nvinfo : EIATTR_KPARAM_INFO
	.align		4
.L_17:
        /*0048*/ 	.byte	0x04, 0x17
        /*004a*/ 	.short	(.L_19 - .L_18)
.L_18:
        /*004c*/ 	.word	0x00000000
        /*0050*/ 	.short	0x0006
        /*0052*/ 	.short	0x0030
        /*0054*/ 	.byte	0x00, 0xf5, 0x21, 0x00


	//----- nvinfo : EIATTR_KPARAM_INFO
	.align		4
.L_19:
        /*0058*/ 	.byte	0x04, 0x17
        /*005a*/ 	.short	(.L_21 - .L_20)
.L_20:
        /*005c*/ 	.word	0x00000000
        /*0060*/ 	.short	0x0005
        /*0062*/ 	.short	0x0028
        /*0064*/ 	.byte	0x00, 0xf5, 0x21, 0x00


	//----- nvinfo : EIATTR_KPARAM_INFO
	.align		4
.L_21:
        /*0068*/ 	.byte	0x04, 0x17
        /*006a*/ 	.short	(.L_23 - .L_22)
.L_22:
        /*006c*/ 	.word	0x00000000
        /*0070*/ 	.short	0x0004
        /*0072*/ 	.short	0x0020
        /*0074*/ 	.byte	0x00, 0xf5, 0x21, 0x00


	//----- nvinfo : EIATTR_KPARAM_INFO
	.align		4
.L_23:
        /*0078*/ 	.byte	0x04, 0x17
        /*007a*/ 	.short	(.L_25 - .L_24)
.L_24:
        /*007c*/ 	.word	0x00000000
        /*0080*/ 	.short	0x0003
        /*0082*/ 	.short	0x0018
        /*0084*/ 	.byte	0x00, 0xf5, 0x21, 0x00


	//----- nvinfo : EIATTR_KPARAM_INFO
	.align		4
.L_25:
        /*0088*/ 	.byte	0x04, 0x17
        /*008a*/ 	.short	(.L_27 - .L_26)
.L_26:
        /*008c*/ 	.word	0x00000000
        /*0090*/ 	.short	0x0002
        /*0092*/ 	.short	0x0010
        /*0094*/ 	.byte	0x00, 0xf5, 0x21, 0x00


	//----- nvinfo : EIATTR_KPARAM_INFO
	.align		4
.L_27:
        /*0098*/ 	.byte	0x04, 0x17
        /*009a*/ 	.short	(.L_29 - .L_28)
.L_28:
        /*009c*/ 	.word	0x00000000
        /*00a0*/ 	.short	0x0001
        /*00a2*/ 	.short	0x0008
        /*00a4*/ 	.byte	0x00, 0xf5, 0x21, 0x00


	//----- nvinfo : EIATTR_KPARAM_INFO
	.align		4
.L_29:
        /*00a8*/ 	.byte	0x04, 0x17
        /*00aa*/ 	.short	(.L_31 - .L_30)
.L_30:
        /*00ac*/ 	.word	0x00000000
        /*00b0*/ 	.short	0x0000
        /*00b2*/ 	.short	0x0000
        /*00b4*/ 	.byte	0x00, 0xf5, 0x21, 0x00


	//----- nvinfo : EIATTR_SPARSE_MMA_MASK
	.align		4
.L_31:
        /*00b8*/ 	.byte	0x03, 0x50
        /*00ba*/ 	.short	0x0000


	//----- nvinfo : EIATTR_MAXREG_COUNT
	.align		4
        /*00bc*/ 	.byte	0x03, 0x1b
        /*00be*/ 	.short	0x00ff


	//----- nvinfo : EIATTR_MERCURY_ISA_VERSION
	.align		4
        /*00c0*/ 	.byte	0x03, 0x5f
        /*00c2*/ 	.short	0x0101


	//----- nvinfo : EIATTR_VRC_CTA_INIT_COUNT
	.align		4
        /*00c4*/ 	.byte	0x02, 0x4a
	.zero		1
	.zero		1


	//----- nvinfo : EIATTR_EXIT_INSTR_OFFSETS
	.align		4
        /*00c8*/ 	.byte	0x04, 0x1c
        /*00ca*/ 	.short	(.L_33 - .L_32)


	//   ....[0]....
.L_32:
        /*00cc*/ 	.word	0x00000070


	//   ....[1]....
        /*00d0*/ 	.word	0x00000540


	//----- nvinfo : EIATTR_CRS_STACK_SIZE
	.align		4
.L_33:
        /*00d4*/ 	.byte	0x04, 0x1e
        /*00d6*/ 	.short	(.L_35 - .L_34)
.L_34:
        /*00d8*/ 	.word	0x00000000


	//----- nvinfo : EIATTR_CBANK_PARAM_SIZE
	.align		4
.L_35:
        /*00dc*/ 	.byte	0x03, 0x19
        /*00de*/ 	.short	0x0050


	//----- nvinfo : EIATTR_PARAM_CBANK
	.align		4
        /*00e0*/ 	.byte	0x04, 0x0a
        /*00e2*/ 	.short	(.L_37 - .L_36)
	.align		4
.L_36:
        /*00e4*/ 	.word	index@(.nv.constant0.populate_gradient_kernel)
        /*00e8*/ 	.short	0x0380
        /*00ea*/ 	.short	0x0050


	//----- nvinfo : EIATTR_SW_WAR
	.align		4
.L_37:
        /*00ec*/ 	.byte	0x04, 0x36
        /*00ee*/ 	.short	(.L_39 - .L_38)
.L_38:
        /*00f0*/ 	.word	0x00000008
.L_39:


//--------------------- .nv.callgraph             --------------------------
	.section	.nv.callgraph,"",@"SHT_CUDA_CALLGRAPH"
	.align	4
	.sectionentsize	8
	.align		4
        /*0000*/ 	.word	0x00000000
	.align		4
        /*0004*/ 	.word	0xffffffff
	.align		4
        /*0008*/ 	.word	0x00000000
	.align		4
        /*000c*/ 	.word	0xfffffffe
	.align		4
        /*0010*/ 	.word	0x00000000
	.align		4
        /*0014*/ 	.word	0xfffffffd
	.align		4
        /*0018*/ 	.word	0x00000000
	.align		4
        /*001c*/ 	.word	0xfffffffc


//--------------------- .text.populate_gradient_kernel --------------------------
	.section	.text.populate_gradient_kernel,"ax",@progbits
	.align	128
        .global         populate_gradient_kernel
        .type           populate_gradient_kernel,@function
        .size           populate_gradient_kernel,(.L_x_8 - populate_gradient_kernel)
        .other          populate_gradient_kernel,@"STO_CUDA_ENTRY STV_DEFAULT"
populate_gradient_kernel:
.text.populate_gradient_kernel:
[----:B------:R-:W-:Y:S01]  /*0000*/  LDC R1, c[0x0][0x37c] ;  /* 0x0000df00ff017b82 */ /* 0x000fe20000000800 */
[----:B------:R-:W0:Y:S07]  /*0010*/  S2R R3, SR_TID.X ;  /* 0x0000000000037919 */ /* 0x000e2e0000002100 */
[----:B------:R-:W0:Y:S01]  /*0020*/  S2UR UR4, SR_CTAID.X ;  /* 0x00000000000479c3 */ /* 0x000e220000002500 */
[----:B------:R-:W1:Y:S07]  /*0030*/  LDCU UR5, c[0x0][0x3cc] ;  /* 0x00007980ff0577ac */ /* 0x000e6e0008000800 */
[----:B------:R-:W0:Y:S02]  /*0040*/  LDC R2, c[0x0][0x360] ;  /* 0x0000d800ff027b82 */ /* 0x000e240000000800 */
[----:B0-----:R-:W-:-:S05]  /*0050*/  IMAD R2, R2, UR4, R3 ;  /* 0x0000000402027c24 */ /* 0x001fca000f8e0203 */
[----:B-1----:R-:W-:-:S13]  /*0060*/  ISETP.GE.AND P0, PT, R2, UR5, PT ;  /* 0x0000000502007c0c */ /* 0x002fda000bf06270 */
[----:B------:R-:W-:Y:S05]  /*0070*/  @P0 EXIT ;  /* 0x000000000000094d */ /* 0x000fea0003800000 */
[----:B------:R-:W0:Y:S01]  /*0080*/  LDC.64 R6, c[0x0][0x3b8] ;  /* 0x0000ee00ff067b82 */ /* 0x000e220000000a00 */
[----:B------:R-:W1:Y:S07]  /*0090*/  LDCU.64 UR4, c[0x0][0x358] ;  /* 0x00006b00ff0477ac */ /* 0x000e6e0008000a00 */
[----:B------:R-:W2:Y:S08]  /*00a0*/  LDC.64 R4, c[0x0][0x3c0] ;  /* 0x0000f000ff047b82 */ /* 0x000eb00000000a00 */
[----:B------:R-:W3:Y:S01]  /*00b0*/  LDC.64 R20, c[0x0][0x380] ;  /* 0x0000e000ff147b82 */ /* 0x000ee20000000a00 */
[----:B0-----:R-:W-:-:S05]  /*00c0*/  IMAD.WIDE R6, R2, 0x8, R6 ;  /* 0x0000000802067825 */ /* 0x001fca00078e0206 */
[----:B-1----:R0:W4:Y:S01]  /*00d0*/  LDG.E R3, desc[UR4][R6.64] ;  /* 0x0000000406037981 */ /* 0x002122000c1e1900 */
[----:B--2---:R-:W-:-:S06]  /*00e0*/  IMAD.WIDE R4, R2, 0x8, R4 ;  /* 0x0000000802047825 */ /* 0x004fcc00078e0204 */
[----:B------:R1:W2:Y:S01]  /*00f0*/  LDG.E R4, desc[UR4][R4.64] ;  /* 0x0000000404047981 */ /* 0x0002a2000c1e1900 */
[----:B0-----:R-:W0:Y:S01]  /*0100*/  LDC.64 R6, c[0x0][0x3a0] ;  /* 0x0000e800ff067b82 */ /* 0x001e220000000a00 */
[----:B-1----:R-:W-:-:S04]  /*0110*/  IMAD.SHL.U32 R5, R2, 0x2, RZ ;  /* 0x0000000202057824 */ /* 0x002fc800078e00ff */
[----:B0-----:R-:W-:-:S06]  /*0120*/  IMAD.WIDE R6, R5, 0x8, R6 ;  /* 0x0000000805067825 */ /* 0x001fcc00078e0206 */
[----:B------:R-:W5:Y:S01]  /*0130*/  LDG.E.64 R6, desc[UR4][R6.64] ;  /* 0x0000000406067981 */ /* 0x000f62000c1e1b00 */
[----:B----4-:R-:W-:-:S04]  /*0140*/  IMAD.SHL.U32 R19, R3, 0x2, RZ ;  /* 0x0000000203137824 */ /* 0x010fc800078e00ff */
[----:B---3--:R-:W-:-:S04]  /*0150*/  IMAD.WIDE R18, R19, 0x8, R20 ;  /* 0x0000000813127825 */ /* 0x008fc800078e0214 */
[----:B--2---:R-:W-:Y:S01]  /*0160*/  IMAD.SHL.U32 R9, R4, 0x2, RZ ;  /* 0x0000000204097824 */ /* 0x004fe200078e00ff */
[----:B------:R-:W2:Y:S03]  /*0170*/  LDG.E.64 R12, desc[UR4][R18.64] ;  /* 0x00000004120c7981 */ /* 0x000ea6000c1e1b00 */
[----:B------:R-:W-:Y:S01]  /*0180*/  IMAD.WIDE R20, R9, 0x8, R20 ;  /* 0x0000000809147825 */ /* 0x000fe200078e0214 */
[----:B------:R-:W3:Y:S01]  /*0190*/  LDG.E.64 R14, desc[UR4][R18.64+0x8] ;  /* 0x00000804120e7981 */ /* 0x000ee2000c1e1b00 */
[----:B------:R-:W0:Y:S03]  /*01a0*/  LDC.64 R8, c[0x0][0x398] ;  /* 0x0000e600ff087b82 */ /* 0x000e260000000a00 */
[----:B------:R-:W2:Y:S04]  /*01b0*/  LDG.E.64 R10, desc[UR4][R20.64+0x8] ;  /* 0x00000804140a7981 */ /* 0x000ea8000c1e1b00 */
[----:B------:R-:W4:Y:S01]  /*01c0*/  LDG.E.64 R16, desc[UR4][R20.64] ;  /* 0x0000000414107981 */ /* 0x000f22000c1e1b00 */
[----:B0-----:R-:W-:-:S06]  /*01d0*/  IMAD.WIDE R8, R2, 0x8, R8 ;  /* 0x0000000802087825 */ /* 0x001fcc00078e0208 */
[----:B------:R-:W5:Y:S01]  /*01e0*/  LDG.E.64 R8, desc[UR4][R8.64] ;  /* 0x0000000408087981 */ /* 0x000f62000c1e1b00 */
[----:B------:R-:W-:Y:S01]  /*01f0*/  BSSY.RECONVERGENT B0, `(.L_x_0) ;  /* 0x000001a000007945 */ /* 0x000fe20003800200 */
[-C--:B--2---:R-:W-:Y:S02]  /*0200*/  DMUL R22, R12, R10.reuse ;  /* 0x0000000a0c167228 */ /* 0x084fe40000000000 */
[----:B---3--:R-:W-:-:S06]  /*0210*/  DMUL R10, R14, R10 ;  /* 0x0000000a0e0a7228 */ /* 0x008fcc0000000000 */
[----:B----4-:R-:W-:Y:S02]  /*0220*/  DFMA R14, R16, R14, -R22 ;  /* 0x0000000e100e722b */ /* 0x010fe40000000816 */
[----:B------:R-:W-:-:S06]  /*0230*/  DFMA R12, R12, R16, R10 ;  /* 0x000000100c0c722b */ /* 0x000fcc000000000a */
[----:B------:R-:W-:-:S08]  /*0240*/  DMUL R26, R14, R14 ;  /* 0x0000000e0e1a7228 */ /* 0x000fd00000000000 */
[----:B------:R-:W-:-:S06]  /*0250*/  DFMA R26, R12, R12, R26 ;  /* 0x0000000c0c1a722b */ /* 0x000fcc000000001a */
[----:B------:R-:W0:Y:S01]  /*0260*/  MUFU.RCP64H R11, R27 ;  /* 0x0000001b000b7308 */ /* 0x000e220000001800 */
[----:B------:R-:W-:-:S06]  /*0270*/  IMAD.MOV.U32 R10, RZ, RZ, 0x1 ;  /* 0x00000001ff0a7424 */ /* 0x000fcc00078e00ff */
[----:B0-----:R-:W-:-:S08]  /*0280*/  DFMA R16, -R26, R10, 1 ;  /* 0x3ff000001a10742b */ /* 0x001fd0000000010a */
[----:B------:R-:W-:-:S08]  /*0290*/  DFMA R16, R16, R16, R16 ;  /* 0x000000101010722b */ /* 0x000fd00000000010 */
[----:B------:R-:W-:-:S08]  /*02a0*/  DFMA R10, R10, R16, R10 ;  /* 0x000000100a0a722b */ /* 0x000fd0000000000a */
[----:B------:R-:W-:Y:S02]  /*02b0*/  DFMA R18, -R26, R10, 1 ;  /* 0x3ff000001a12742b */ /* 0x000fe4000000010a */
[----:B-----5:R-:W-:-:S06]  /*02c0*/  DMUL R16, R6, R8 ;  /* 0x0000000806107228 */ /* 0x020fcc0000000000 */
[----:B------:R-:W-:-:S08]  /*02d0*/  DFMA R18, R10, R18, R10 ;  /* 0x000000120a12722b */ /* 0x000fd0000000000a */
[----:B------:R-:W-:-:S08]  /*02e0*/  DMUL R6, R16, R18 ;  /* 0x0000001210067228 */ /* 0x000fd00000000000 */
[----:B------:R-:W-:-:S08]  /*02f0*/  DFMA R8, -R26, R6, R16 ;  /* 0x000000061a08722b */ /* 0x000fd00000000110 */
[----:B------:R-:W-:Y:S01]  /*0300*/  DFMA R6, R18, R8, R6 ;  /* 0x000000081206722b */ /* 0x000fe20000000006 */
[----:B------:R-:W-:-:S09]  /*0310*/  FSETP.GEU.AND P1, PT, |R17|, 6.5827683646048100446e-37, PT ;  /* 0x036000001100780b */ /* 0x000fd20003f2e200 */
[----:B------:R-:W-:-:S05]  /*0320*/  FFMA R0, RZ, R27, R7 ;  /* 0x0000001bff007223 */ /* 0x000fca0000000007 */
[----:B------:R-:W-:-:S13]  /*0330*/  FSETP.GT.AND P0, PT, |R0|, 1.469367938527859385e-39, PT ;  /* 0x001000000000780b */ /* 0x000fda0003f04200 */
[----:B------:R-:W-:Y:S05]  /*0340*/  @P0 BRA P1, `(.L_x_1) ;  /* 0x0000000000100947 */ /* 0x000fea0000800000 */
[----:B------:R-:W-:-:S07]  /*0350*/  MOV R0, 0x370 ;  /* 0x0000037000007802 */ /* 0x000fce0000000f00 */
[----:B------:R-:W-:Y:S05]  /*0360*/  CALL.REL.NOINC `($__internal_0_$__cuda_sm20_div_rn_f64_full) ;  /* 0x0000000000787944 */ /* 0x000fea0003c00000 */
[----:B------:R-:W-:Y:S02]  /*0370*/  IMAD.MOV.U32 R6, RZ, RZ, R18 ;  /* 0x000000ffff067224 */ /* 0x000fe400078e0012 */
[----:B------:R-:W-:-:S07]  /*0380*/  IMAD.MOV.U32 R7, RZ, RZ, R19 ;  /* 0x000000ffff077224 */ /* 0x000fce00078e0013 */
.L_x_1:
[----:B------:R-:W-:Y:S05]  /*0390*/  BSYNC.RECONVERGENT B0 ;  /* 0x0000000000007941 */ /* 0x000fea0003800200 */
.L_x_0:
[----:B------:R-:W0:Y:S01]  /*03a0*/  LDC.64 R10, c[0x0][0x388] ;  /* 0x0000e200ff0a7b82 */ /* 0x000e220000000a00 */
[----:B------:R-:W1:Y:S07]  /*03b0*/  LDCU UR6, c[0x0][0x3c8] ;  /* 0x00007900ff0677ac */ /* 0x000e6e0008000800 */
[----:B------:R-:W2:Y:S08]  /*03c0*/  LDC.64 R8, c[0x0][0x3a8] ;  /* 0x0000ea00ff087b82 */ /* 0x000eb00000000a00 */
[----:B------:R-:W3:Y:S01]  /*03d0*/  LDC.64 R18, c[0x0][0x390] ;  /* 0x0000e400ff127b82 */ /* 0x000ee20000000a00 */
[----:B0-----:R-:W-:-:S05]  /*03e0*/  IMAD.WIDE R10, R2, 0x8, R10 ;  /* 0x00000008020a7825 */ /* 0x001fca00078e020a */
[----:B------:R-:W4:Y:S01]  /*03f0*/  LDG.E.64 R16, desc[UR4][R10.64] ;  /* 0x000000040a107981 */ /* 0x000f22000c1e1b00 */
[----:B-1----:R-:W-:-:S04]  /*0400*/  IMAD R5, R3, UR6, R4 ;  /* 0x0000000603057c24 */ /* 0x002fc8000f8e0204 */
[----:B--2---:R-:W-:Y:S01]  /*0410*/  IMAD.WIDE R22, R5, 0x8, R8 ;  /* 0x0000000805167825 */ /* 0x004fe200078e0208 */
[----:B----4-:R-:W-:-:S03]  /*0420*/  DFMA R20, R12, R6, -R16 ;  /* 0x000000060c14722b */ /* 0x010fc60000000810 */
[----:B---3--:R-:W-:Y:S02]  /*0430*/  IMAD.WIDE R16, R2, 0x8, R18 ;  /* 0x0000000802107825 */ /* 0x008fe400078e0212 */
[----:B------:R-:W0:Y:S02]  /*0440*/  LDC.64 R18, c[0x0][0x3b0] ;  /* 0x0000ec00ff127b82 */ /* 0x000e240000000a00 */
[----:B------:R-:W-:Y:S04]  /*0450*/  STG.E.64 desc[UR4][R22.64], R20 ;  /* 0x0000001416007986 */ /* 0x000fe8000c101b04 */
[----:B------:R-:W2:Y:S01]  /*0460*/  LDG.E.64 R24, desc[UR4][R16.64] ;  /* 0x0000000410187981 */ /* 0x000ea2000c1e1b00 */
[----:B0-----:R-:W-:Y:S01]  /*0470*/  IMAD.WIDE R26, R5, 0x8, R18 ;  /* 0x00000008051a7825 */ /* 0x001fe200078e0212 */
[----:B--2---:R-:W-:-:S07]  /*0480*/  DFMA R24, R14, R6, -R24 ;  /* 0x000000060e18722b */ /* 0x004fce0000000818 */
[----:B------:R-:W-:Y:S04]  /*0490*/  STG.E.64 desc[UR4][R26.64], R24 ;  /* 0x000000181a007986 */ /* 0x000fe8000c101b04 */
[----:B------:R-:W2:Y:S01]  /*04a0*/  LDG.E.64 R10, desc[UR4][R10.64] ;  /* 0x000000040a0a7981 */ /* 0x000ea2000c1e1b00 */
[----:B------:R-:W-:-:S04]  /*04b0*/  IMAD R5, R4, UR6, R3 ;  /* 0x0000000604057c24 */ /* 0x000fc8000f8e0203 */
[----:B------:R-:W-:Y:S01]  /*04c0*/  IMAD.WIDE R8, R5, 0x8, R8 ;  /* 0x0000000805087825 */ /* 0x000fe200078e0208 */
[----:B--2---:R-:W-:-:S07]  /*04d0*/  DFMA R12, R12, R6, -R10 ;  /* 0x000000060c0c722b */ /* 0x004fce000000080a */
[----:B------:R-:W-:Y:S04]  /*04e0*/  STG.E.64 desc[UR4][R8.64], R12 ;  /* 0x0000000c08007986 */ /* 0x000fe8000c101b04 */
[----:B------:R-:W2:Y:S01]  /*04f0*/  LDG.E.64 R2, desc[UR4][R16.64] ;  /* 0x0000000410027981 */ /* 0x000ea2000c1e1b00 */
[----:B------:R-:W-:Y:S01]  /*0500*/  IMAD.WIDE R18, R5, 0x8, R18 ;  /* 0x0000000805127825 */ /* 0x000fe200078e0212 */
[----:B--2---:R-:W-:-:S08]  /*0510*/  DFMA R2, R14, R6, -R2 ;  /* 0x000000060e02722b */ /* 0x004fd00000000802 */
[----:B------:R-:W-:-:S07]  /*0520*/  DADD R2, -RZ, -R2 ;  /* 0x00000000ff027229 */ /* 0x000fce0000000902 */
[----:B------:R-:W-:Y:S01]  /*0530*/  STG.E.64 desc[UR4][R18.64], R2 ;  /* 0x0000000212007986 */ /* 0x000fe2000c101b04 */
[----:B------:R-:W-:Y:S05]  /*0540*/  EXIT ;  /* 0x000000000000794d */ /* 0x000fea0003800000 */
        .weak           $__internal_0_$__cuda_sm20_div_rn_f64_full
        .type           $__internal_0_$__cuda_sm20_div_rn_f64_full,@function
        .size           $__internal_0_$__cuda_sm20_div_rn_f64_full,(.L_x_8 - $__internal_0_$__cuda_sm20_div_rn_f64_full)
$__internal_0_$__cuda_sm20_div_rn_f64_full:
[C---:B------:R-:W-:Y:S01]  /*0550*/  FSETP.GEU.AND P0, PT, |R27|.reuse, 1.469367938527859385e-39, PT ;  /* 0x001000001b00780b */ /* 0x040fe20003f0e200 */
[----:B------:R-:W-:Y:S01]  /*0560*/  IMAD.MOV.U32 R8, RZ, RZ, R26 ;  /* 0x000000ffff087224 */ /* 0x000fe200078e001a */
[----:B------:R-:W-:Y:S01]  /*0570*/  LOP3.LUT R10, R27, 0x800fffff, RZ, 0xc0, !PT ;  /* 0x800fffff1b0a7812 */ /* 0x000fe200078ec0ff */
[----:B------:R-:W-:Y:S01]  /*0580*/  IMAD.MOV.U32 R9, RZ, RZ, R27 ;  /* 0x000000ffff097224 */ /* 0x000fe200078e001b */
[----:B------:R-:W-:Y:S01]  /*0590*/  BSSY.RECONVERGENT B1, `(.L_x_2) ;  /* 0x0000057000017945 */ /* 0x000fe20003800200 */
[----:B------:R-:W-:Y:S01]  /*05a0*/  IMAD.MOV.U32 R7, RZ, RZ, R17 ;  /* 0x000000ffff077224 */ /* 0x000fe200078e0011 */
[----:B------:R-:W-:Y:S01]  /*05b0*/  LOP3.LUT R11, R10, 0x3ff00000, RZ, 0xfc, !PT ;  /* 0x3ff000000a0b7812 */ /* 0x000fe200078efcff */
[----:B------:R-:W-:Y:S01]  /*05c0*/  IMAD.MOV.U32 R18, RZ, RZ, 0x1 ;  /* 0x00000001ff127424 */ /* 0x000fe200078e00ff */
[----:B------:R-:W-:Y:S01]  /*05d0*/  MOV R10, R26 ;  /* 0x0000001a000a7202 */ /* 0x000fe20000000f00 */
[----:B------:R-:W-:Y:S01]  /*05e0*/  IMAD.MOV.U32 R6, RZ, RZ, R16 ;  /* 0x000000ffff067224 */ /* 0x000fe200078e0010 */
[C---:B------:R-:W-:Y:S01]  /*05f0*/  FSETP.GEU.AND P2, PT, |R7|.reuse, 1.469367938527859385e-39, PT ;  /* 0x001000000700780b */ /* 0x040fe20003f4e200 */
[----:B------:R-:W-:Y:S01]  /*0600*/  IMAD.MOV.U32 R24, RZ, RZ, 0x1ca00000 ;  /* 0x1ca00000ff187424 */ /* 0x000fe200078e00ff */
[----:B------:R-:W-:Y:S01]  /*0610*/  LOP3.LUT R5, R7, 0x7ff00000, RZ, 0xc0, !PT ;  /* 0x7ff0000007057812 */ /* 0x000fe200078ec0ff */
[----:B------:R-:W-:Y:S01]  /*0620*/  @!P0 DMUL R10, R8, 8.98846567431157953865e+307 ;  /* 0x7fe00000080a8828 */ /* 0x000fe20000000000 */
[----:B------:R-:W-:-:S02]  /*0630*/  LOP3.LUT R26, R27, 0x7ff00000, RZ, 0xc0, !PT ;  /* 0x7ff000001b1a7812 */ /* 0x000fc400078ec0ff */
[----:B------:R-:W-:Y:S02]  /*0640*/  MOV R25, R5 ;  /* 0x0000000500197202 */ /* 0x000fe40000000f00 */
[----:B------:R-:W-:Y:S01]  /*0650*/  ISETP.GE.U32.AND P1, PT, R5, R26, PT ;  /* 0x0000001a0500720c */ /* 0x000fe20003f26070 */
[----:B------:R-:W0:Y:S04]  /*0660*/  MUFU.RCP64H R19, R11 ;  /* 0x0000000b00137308 */ /* 0x000e280000001800 */
[----:B------:R-:W-:Y:S01]  /*0670*/  @!P2 LOP3.LUT R20, R9, 0x7ff00000, RZ, 0xc0, !PT ;  /* 0x7ff000000914a812 */ /* 0x000fe200078ec0ff */
[----:B------:R-:W-:Y:S01]  /*0680*/  @!P2 IMAD.MOV.U32 R22, RZ, RZ, RZ ;  /* 0x000000ffff16a224 */ /* 0x000fe200078e00ff */
[----:B------:R-:W-:Y:S02]  /*0690*/  @!P0 LOP3.LUT R26, R11, 0x7ff00000, RZ, 0xc0, !PT ;  /* 0x7ff000000b1a8812 */ /* 0x000fe400078ec0ff */
[----:B------:R-:W-:-:S03]  /*06a0*/  @!P2 ISETP.GE.U32.AND P3, PT, R5, R20, PT ;  /* 0x000000140500a20c */ /* 0x000fc60003f66070 */
[----:B------:R-:W-:Y:S01]  /*06b0*/  VIADD R27, R26, 0xffffffff ;  /* 0xffffffff1a1b7836 */ /* 0x000fe20000000000 */
[----:B------:R-:W-:-:S04]  /*06c0*/  @!P2 SEL R21, R24, 0x63400000, !P3 ;  /* 0x634000001815a807 */ /* 0x000fc80005800000 */
[----:B------:R-:W-:Y:S01]  /*06d0*/  @!P2 LOP3.LUT R21, R21, 0x80000000, R7, 0xf8, !PT ;  /* 0x800000001515a812 */ /* 0x000fe200078ef807 */
[----:B0-----:R-:W-:-:S03]  /*06e0*/  DFMA R16, R18, -R10, 1 ;  /* 0x3ff000001210742b */ /* 0x001fc6000000080a */
[----:B------:R-:W-:-:S05]  /*06f0*/  @!P2 LOP3.LUT R23, R21, 0x100000, RZ, 0xfc, !PT ;  /* 0x001000001517a812 */ /* 0x000fca00078efcff */
[----:B------:R-:W-:-:S08]  /*0700*/  DFMA R16, R16, R16, R16 ;  /* 0x000000101010722b */ /* 0x000fd00000000010 */
[----:B------:R-:W-:Y:S01]  /*0710*/  DFMA R18, R18, R16, R18 ;  /* 0x000000101212722b */ /* 0x000fe20000000012 */
[----:B------:R-:W-:Y:S01]  /*0720*/  SEL R17, R24, 0x63400000, !P1 ;  /* 0x6340000018117807 */ /* 0x000fe20004800000 */
[----:B------:R-:W-:-:S03]  /*0730*/  IMAD.MOV.U32 R16, RZ, RZ, R6 ;  /* 0x000000ffff107224 */ /* 0x000fc600078e0006 */
[----:B------:R-:W-:-:S03]  /*0740*/  LOP3.LUT R17, R17, 0x800fffff, R7, 0xf8, !PT ;  /* 0x800fffff11117812 */ /* 0x000fc600078ef807 */
[----:B------:R-:W-:-:S03]  /*0750*/  DFMA R20, R18, -R10, 1 ;  /* 0x3ff000001214742b */ /* 0x000fc6000000080a */
[----:B------:R-:W-:-:S05]  /*0760*/  @!P2 DFMA R16, R16, 2, -R22 ;  /* 0x400000001010a82b */ /* 0x000fca0000000816 */
[----:B------:R-:W-:-:S05]  /*0770*/  DFMA R18, R18, R20, R18 ;  /* 0x000000141212722b */ /* 0x000fca0000000012 */
[----:B------:R-:W-:-:S03]  /*0780*/  @!P2 LOP3.LUT R25, R17, 0x7ff00000, RZ, 0xc0, !PT ;  /* 0x7ff000001119a812 */ /* 0x000fc600078ec0ff */
[----:B------:R-:W-:Y:S02]  /*0790*/  DMUL R20, R18, R16 ;  /* 0x0000001012147228 */ /* 0x000fe40000000000 */
[----:B------:R-:W-:-:S05]  /*07a0*/  VIADD R22, R25, 0xffffffff ;  /* 0xffffffff19167836 */ /* 0x000fca0000000000 */
[----:B------:R-:W-:Y:S01]  /*07b0*/  ISETP.GT.U32.AND P0, PT, R22, 0x7feffffe, PT ;  /* 0x7feffffe1600780c */ /* 0x000fe20003f04070 */
[----:B------:R-:W-:-:S03]  /*07c0*/  DFMA R22, R20, -R10, R16 ;  /* 0x8000000a1416722b */ /* 0x000fc60000000010 */
[----:B------:R-:W-:-:S05]  /*07d0*/  ISETP.GT.U32.OR P0, PT, R27, 0x7feffffe, P0 ;  /* 0x7feffffe1b00780c */ /* 0x000fca0000704470 */
[----:B------:R-:W-:-:S08]  /*07e0*/  DFMA R22, R18, R22, R20 ;  /* 0x000000161216722b */ /* 0x000fd00000000014 */
[----:B------:R-:W-:Y:S05]  /*07f0*/  @P0 BRA `(.L_x_3) ;  /* 0x00000000006c0947 */ /* 0x000fea0003800000 */
[----:B------:R-:W-:-:S04]  /*0800*/  LOP3.LUT R18, R9, 0x7ff00000, RZ, 0xc0, !PT ;  /* 0x7ff0000009127812 */ /* 0x000fc800078ec0ff */
[CC--:B------:R-:W-:Y:S02]  /*0810*/  VIADDMNMX R6, R5.reuse, -R18.reuse, 0xb9600000, !PT ;  /* 0xb960000005067446 */ /* 0x0c0fe40007800912 */
[----:B------:R-:W-:Y:S02]  /*0820*/  ISETP.GE.U32.AND P0, PT, R5, R18, PT ;  /* 0x000000120500720c */ /* 0x000fe40003f06070 */
[----:B------:R-:W-:Y:S01]  /*0830*/  VIMNMX R5, PT, PT, R6, 0x46a00000, PT ;  /* 0x46a0000006057848 */ /* 0x000fe20003fe0100 */
[----:B------:R-:W-:Y:S01]  /*0840*/  IMAD.MOV.U32 R6, RZ, RZ, RZ ;  /* 0x000000ffff067224 */ /* 0x000fe200078e00ff */
[----:B------:R-:W-:-:S05]  /*0850*/  SEL R24, R24, 0x63400000, !P0 ;  /* 0x6340000018187807 */ /* 0x000fca0004000000 */
[----:B------:R-:W-:-:S04]  /*0860*/  IMAD.IADD R5, R5, 0x1, -R24 ;  /* 0x0000000105057824 */ /* 0x000fc800078e0a18 */
[----:B------:R-:W-:-:S06]  /*0870*/  VIADD R7, R5, 0x7fe00000 ;  /* 0x7fe0000005077836 */ /* 0x000fcc0000000000 */
[----:B------:R-:W-:-:S10]  /*0880*/  DMUL R18, R22, R6 ;  /* 0x0000000616127228 */ /* 0x000fd40000000000 */
[----:B------:R-:W-:-:S13]  /*0890*/  FSETP.GTU.AND P0, PT, |R19|, 1.469367938527859385e-39, PT ;  /* 0x001000001300780b */ /* 0x000fda0003f0c200 */
[----:B------:R-:W-:Y:S05]  /*08a0*/  @P0 BRA `(.L_x_4) ;  /* 0x0000000000940947 */ /* 0x000fea0003800000 */
[----:B------:R-:W-:Y:S01]  /*08b0*/  DFMA R10, R22, -R10, R16 ;  /* 0x8000000a160a722b */ /* 0x000fe20000000010 */
[----:B------:R-:W-:-:S09]  /*08c0*/  IMAD.MOV.U32 R6, RZ, RZ, RZ ;  /* 0x000000ffff067224 */ /* 0x000fd200078e00ff */
[C---:B------:R-:W-:Y:S02]  /*08d0*/  FSETP.NEU.AND P0, PT, R11.reuse, RZ, PT ;  /* 0x000000ff0b00720b */ /* 0x040fe40003f0d000 */
[----:B------:R-:W-:-:S04]  /*08e0*/  LOP3.LUT R17, R11, 0x80000000, R9, 0x48, !PT ;  /* 0x800000000b117812 */ /* 0x000fc800078e4809 */
[----:B------:R-:W-:-:S07]  /*08f0*/  LOP3.LUT R7, R17, R7, RZ, 0xfc, !PT ;  /* 0x0000000711077212 */ /* 0x000fce00078efcff */
[----:B------:R-:W-:Y:S05]  /*0900*/  @!P0 BRA `(.L_x_4) ;  /* 0x00000000007c8947 */ /* 0x000fea0003800000 */
[C---:B------:R-:W-:Y:S01]  /*0910*/  IADD3 R9, PT, PT, -R5.reuse, RZ, RZ ;  /* 0x000000ff05097210 */ /* 0x040fe20007ffe1ff */
[----:B------:R-:W-:Y:S01]  /*0920*/  IMAD.MOV.U32 R8, RZ, RZ, RZ ;  /* 0x000000ffff087224 */ /* 0x000fe200078e00ff */
[----:B------:R-:W-:Y:S01]  /*0930*/  DMUL.RP R6, R22, R6 ;  /* 0x0000000616067228 */ /* 0x000fe20000008000 */
[----:B------:R-:W-:-:S04]  /*0940*/  IADD3 R5, PT, PT, -R5, -0x43300000, RZ ;  /* 0xbcd0000005057810 */ /* 0x000fc80007ffe1ff */
[----:B------:R-:W-:-:S05]  /*0950*/  DFMA R8, R18, -R8, R22 ;  /* 0x800000081208722b */ /* 0x000fca0000000016 */
[----:B------:R-:W-:-:S05]  /*0960*/  LOP3.LUT R17, R7, R17, RZ, 0x3c, !PT ;  /* 0x0000001107117212 */ /* 0x000fca00078e3cff */
[----:B------:R-:W-:-:S04]  /*0970*/  FSETP.NEU.AND P0, PT, |R9|, R5, PT ;  /* 0x000000050900720b */ /* 0x000fc80003f0d200 */
[----:B------:R-:W-:Y:S02]  /*0980*/  FSEL R18, R6, R18, !P0 ;  /* 0x0000001206127208 */ /* 0x000fe40004000000 */
[----:B------:R-:W-:Y:S01]  /*0990*/  FSEL R19, R17, R19, !P0 ;  /* 0x0000001311137208 */ /* 0x000fe20004000000 */
[----:B------:R-:W-:Y:S06]  /*09a0*/  BRA `(.L_x_4) ;  /* 0x0000000000547947 */ /* 0x000fec0003800000 */
.L_x_3:
[----:B------:R-:W-:-:S14]  /*09b0*/  DSETP.NAN.AND P0, PT, R6, R6, PT ;  /* 0x000000060600722a */ /* 0x000fdc0003f08000 */
[----:B------:R-:W-:Y:S05]  /*09c0*/  @P0 BRA `(.L_x_5) ;  /* 0x0000000000440947 */ /* 0x000fea0003800000 */
[----:B------:R-:W-:-:S14]  /*09d0*/  DSETP.NAN.AND P0, PT, R8, R8, PT ;  /* 0x000000080800722a */ /* 0x000fdc0003f08000 */
[----:B------:R-:W-:Y:S05]  /*09e0*/  @P0 BRA `(.L_x_6) ;  /* 0x0000000000300947 */ /* 0x000fea0003800000 */
[----:B------:R-:W-:Y:S01]  /*09f0*/  ISETP.NE.AND P0, PT, R25, R26, PT ;  /* 0x0000001a1900720c */ /* 0x000fe20003f05270 */
[----:B------:R-:W-:Y:S02]  /*0a00*/  IMAD.MOV.U32 R18, RZ, RZ, 0x0 ;  /* 0x00000000ff127424 */ /* 0x000fe400078e00ff */
[----:B------:R-:W-:-:S10]  /*0a10*/  IMAD.MOV.U32 R19, RZ, RZ, -0x80000 ;  /* 0xfff80000ff137424 */ /* 0x000fd400078e00ff */
[----:B------:R-:W-:Y:S05]  /*0a20*/  @!P0 BRA `(.L_x_4) ;  /* 0x0000000000348947 */ /* 0x000fea0003800000 */
[----:B------:R-:W-:Y:S02]  /*0a30*/  ISETP.NE.AND P0, PT, R25, 0x7ff00000, PT ;  /* 0x7ff000001900780c */ /* 0x000fe40003f05270 */
[----:B------:R-:W-:Y:S02]  /*0a40*/  LOP3.LUT R19, R7, 0x80000000, R9, 0x48, !PT ;  /* 0x8000000007137812 */ /* 0x000fe400078e4809 */
[----:B------:R-:W-:-:S13]  /*0a50*/  ISETP.EQ.OR P0, PT, R26, RZ, !P0 ;  /* 0x000000ff1a00720c */ /* 0x000fda0004702670 */
[----:B------:R-:W-:Y:S01]  /*0a60*/  @P0 LOP3.LUT R5, R19, 0x7ff00000, RZ, 0xfc, !PT ;  /* 0x7ff0000013050812 */ /* 0x000fe200078efcff */
[----:B------:R-:W-:Y:S02]  /*0a70*/  @!P0 IMAD.MOV.U32 R18, RZ, RZ, RZ ;  /* 0x000000ffff128224 */ /* 0x000fe400078e00ff */
[----:B------:R-:W-:Y:S01]  /*0a80*/  @P0 IMAD.MOV.U32 R18, RZ, RZ, RZ ;  /* 0x000000ffff120224 */ /* 0x000fe200078e00ff */
[----:B------:R-:W-:Y:S01]  /*0a90*/  @P0 MOV R19, R5 ;  /* 0x0000000500130202 */ /* 0x000fe20000000f00 */
[----:B------:R-:W-:Y:S06]  /*0aa0*/  BRA `(.L_x_4) ;  /* 0x0000000000147947 */ /* 0x000fec0003800000 */
.L_x_6:
[----:B------:R-:W-:Y:S01]  /*0ab0*/  LOP3.LUT R19, R9, 0x80000, RZ, 0xfc, !PT ;  /* 0x0008000009137812 */ /* 0x000fe200078efcff */
[----:B------:R-:W-:Y:S01]  /*0ac0*/  IMAD.MOV.U32 R18, RZ, RZ, R8 ;  /* 0x000000ffff127224 */ /* 0x000fe200078e0008 */
[----:B------:R-:W-:Y:S06]  /*0ad0*/  BRA `(.L_x_4) ;  /* 0x0000000000087947 */ /* 0x000fec0003800000 */
.L_x_5:
[----:B------:R-:W-:Y:S01]  /*0ae0*/  LOP3.LUT R19, R7, 0x80000, RZ, 0xfc, !PT ;  /* 0x0008000007137812 */ /* 0x000fe200078efcff */
[----:B------:R-:W-:-:S07]  /*0af0*/  IMAD.MOV.U32 R18, RZ, RZ, R6 ;  /* 0x000000ffff127224 */ /* 0x000fce00078e0006 */
.L_x_4:
[----:B------:R-:W-:Y:S05]  /*0b00*/  BSYNC.RECONVERGENT B1 ;  /* 0x0000000000017941 */ /* 0x000fea0003800200 */
.L_x_2:
[----:B------:R-:W-:Y:S02]  /*0b10*/  IMAD.MOV.U32 R6, RZ, RZ, R0 ;  /* 0x000000ffff067224 */ /* 0x000fe400078e0000 */
[----:B------:R-:W-:-:S04]  /*0b20*/  IMAD.MOV.U32 R7, RZ, RZ, 0x0 ;  /* 0x00000000ff077424 */ /* 0x000fc800078e00ff */
[----:B------:R-:W-:Y:S05]  /*0b30*/  RET.REL.NODEC R6 `(populate_gradient_kernel) ;  /* 0xfffffff406307950 */ /* 0x000fea0003c3ffff */
.L_x_7:
[----:B------:R-:W-:-:S00]  /*0b40*/  BRA `(.L_x_7) ;  /* 0xfffffffc00fc7947 */ /* 0x000fc0000383ffff */
[----:B------:R-:W-:-:S00]  /*0b50*/  NOP ;  /* 0x0000000000007918 */ /* 0x000fc00000000000 */
        /* <DEDUP_REMOVED lines=10> */
.L_x_8:


//--------------------- .nv.shared.reserved.0     --------------------------
	.section	.nv.shared.reserved.0,"aw",@nobits
	.weak		__nv_reservedSMEM_offset_0_alias
	.size		__nv_reservedSMEM_offset_0_alias, 0, 64
	.other		__nv_reservedSMEM_offset_0_alias,@"STO_CUDA_RESERVED_SHARED STV_DEFAULT"
__nv_reservedSMEM_offset_0_alias:
	.zero		0
	.zero		64


//--------------------- .nv.constant0.populate_gradient_kernel --------------------------
	.section	.nv.constant0.populate_gradient_kernel,"a",@progbits
	.sectionflags	@""
	.align	4
.nv.constant0.populate_gradient_kernel:
	.zero		976


//--------------------- SYMBOLS --------------------------

	.type		.nv.reservedSmem.offset0,@object
	.size		.nv.reservedSmem.offset0,0x4
